//
// Generated by NVIDIA NVVM Compiler
//
// Compiler Build ID: CL-36424714
// Cuda compilation tools, release 13.0, V13.0.88
// Based on NVVM 20.0.0
//

.version 9.0
.target sm_100
.address_size 64

	// .globl	_Z8integraliPPc

.visible .entry _Z8integraliPPc(
	.param .u32 _Z8integraliPPc_param_0,
	.param .u64 .ptr .align 1 _Z8integraliPPc_param_1
)
{


	ret;

}


// ===== COMPILED SASS (sm_100) =====

	.target	sm_100

	.elftype	@"ET_EXEC"


//--------------------- .note.nv.tkinfo           --------------------------
	.section	.note.nv.tkinfo,"",@"SHT_NOTE"
	.sectionflags	@"SHF_NOTE_NV_TKINFO"
	.tkinfo
        /*0018*/ 	.word	0x00000002
        /*0030*/ 	.string	""
        /*0030*/ 	.string	"ptxas"
        /*0030*/ 	.string	"Cuda compilation tools, release 13.0, V13.0.88"
        /*0030*/ 	.string	"Build cuda_13.0.r13.0/compiler.36424714_0"
        /*0030*/ 	.string	"-arch sm_100 -m 64 "



//--------------------- .note.nv.cuinfo           --------------------------
	.section	.note.nv.cuinfo,"",@"SHT_NOTE"
	.sectionflags	@"SHF_NOTE_NV_CUINFO"
        /*0018*/ 	.short	0x0002
        /*001a*/ 	.short	0x0064
        /*001c*/ 	.short	0x0082
	.zero		2


//--------------------- .nv.info                  --------------------------
	.section	.nv.info,"",@"SHT_CUDA_INFO"
	.align	4


	//----- nvinfo : EIATTR_REGCOUNT
	.align		4
        /*0000*/ 	.byte	0x04, 0x2f
        /*0002*/ 	.short	(.L_1 - .L_0)
	.align		4
.L_0:
        /*0004*/ 	.word	index@(_Z8integraliPPc)
        /*0008*/ 	.word	0x00000004


	//----- nvinfo : EIATTR_FRAME_SIZE
	.align		4
.L_1:
        /*000c*/ 	.byte	0x04, 0x11
        /*000e*/ 	.short	(.L_3 - .L_2)
	.align		4
.L_2:
        /*0010*/ 	.word	index@(_Z8integraliPPc)
        /*0014*/ 	.word	0x00000000


	//----- nvinfo : EIATTR_MIN_STACK_SIZE
	.align		4
.L_3:
        /*0018*/ 	.byte	0x04, 0x12
        /*001a*/ 	.short	(.L_5 - .L_4)
	.align		4
.L_4:
        /*001c*/ 	.word	index@(_Z8integraliPPc)
        /*0020*/ 	.word	0x00000000
.L_5:


//--------------------- .nv.compat                --------------------------
	.section	.nv.compat,"",@"SHT_CUDA_COMPAT_INFO"
	.align	4
        /*0000*/ 	.byte	0x02, 0x09, 0x00, 0x00, 0x02, 0x02, 0x01, 0x00, 0x02, 0x05, 0x05, 0x00, 0x03, 0x07, 0x01, 0x01
        /*0010*/ 	.byte	0x02, 0x03, 0x00, 0x00, 0x02, 0x06, 0x01, 0x00, 0x04, 0x0b, 0x08, 0x00, 0x09, 0x00, 0x00, 0x00
        /*0020*/ 	.byte	0x00, 0x00, 0x00, 0x00


//--------------------- .nv.info._Z8integraliPPc  --------------------------
	.section	.nv.info._Z8integraliPPc,"",@"SHT_CUDA_INFO"
	.sectionflags	@""
	.align	4


	//----- nvinfo : EIATTR_CUDA_API_VERSION
	.align		4
        /*0000*/ 	.byte	0x04, 0x37
        /*0002*/ 	.short	(.L_7 - .L_6)
.L_6:
        /*0004*/ 	.word	0x00000082


	//----- nvinfo : EIATTR_KPARAM_INFO
	.align		4
.L_7:
        /*0008*/ 	.byte	0x04, 0x17
        /*000a*/ 	.short	(.L_9 - .L_8)
.L_8:
        /*000c*/ 	.word	0x00000000
        /*0010*/ 	.short	0x0001
        /*0012*/ 	.short	0x0008
        /*0014*/ 	.byte	0x00, 0xf5, 0x21, 0x00


	//----- nvinfo : EIATTR_KPARAM_INFO
	.align		4
.L_9:
        /*0018*/ 	.byte	0x04, 0x17
        /*001a*/ 	.short	(.L_11 - .L_10)
.L_10:
        /*001c*/ 	.word	0x00000000
        /*0020*/ 	.short	0x0000
        /*0022*/ 	.short	0x0000
        /*0024*/ 	.byte	0x00, 0xf0, 0x11, 0x00


	//----- nvinfo : EIATTR_SPARSE_MMA_MASK
	.align		4
.L_11:
        /*0028*/ 	.byte	0x03, 0x50
        /*002a*/ 	.short	0x0000


	//----- nvinfo : EIATTR_MAXREG_COUNT
	.align		4
        /*002c*/ 	.byte	0x03, 0x1b
        /*002e*/ 	.short	0x00ff


	//----- nvinfo : EIATTR_MERCURY_ISA_VERSION
	.align		4
        /*0030*/ 	.byte	0x03, 0x5f
        /*0032*/ 	.short	0x0101


	//----- nvinfo : EIATTR_VRC_CTA_INIT_COUNT
	.align		4
        /*0034*/ 	.byte	0x02, 0x4a
	.zero		1
	.zero		1


	//----- nvinfo : EIATTR_EXIT_INSTR_OFFSETS
	.align		4
        /*0038*/ 	.byte	0x04, 0x1c
        /*003a*/ 	.short	(.L_13 - .L_12)


	//   ....[0]....
.L_12:
        /*003c*/ 	.word	0x00000010


	//----- nvinfo : EIATTR_CBANK_PARAM_SIZE
	.align		4
.L_13:
        /*0040*/ 	.byte	0x03, 0x19
        /*0042*/ 	.short	0x0010


	//----- nvinfo : EIATTR_PARAM_CBANK
	.align		4
        /*0044*/ 	.byte	0x04, 0x0a
        /*0046*/ 	.short	(.L_15 - .L_14)
	.align		4
.L_14:
        /*0048*/ 	.word	index@(.nv.constant0._Z8integraliPPc)
        /*004c*/ 	.short	0x0380
        /*004e*/ 	.short	0x0010


	//----- nvinfo : EIATTR_SW_WAR
	.align		4
.L_15:
        /*0050*/ 	.byte	0x04, 0x36
        /*0052*/ 	.short	(.L_17 - .L_16)
.L_16:
        /*0054*/ 	.word	0x00000008
.L_17:


//--------------------- .nv.callgraph             --------------------------
	.section	.nv.callgraph,"",@"SHT_CUDA_CALLGRAPH"
	.align	4
	.sectionentsize	8
	.align		4
        /*0000*/ 	.word	0x00000000
	.align		4
        /*0004*/ 	.word	0xffffffff
	.align		4
        /*0008*/ 	.word	0x00000000
	.align		4
        /*000c*/ 	.word	0xfffffffe
	.align		4
        /*0010*/ 	.word	0x00000000
	.align		4
        /*0014*/ 	.word	0xfffffffd
	.align		4
        /*0018*/ 	.word	0x00000000
	.align		4
        /*001c*/ 	.word	0xfffffffc


//--------------------- .text._Z8integraliPPc     --------------------------
	.section	.text._Z8integraliPPc,"ax",@progbits
	.align	128
        .global         _Z8integraliPPc
        .type           _Z8integraliPPc,@function
        .size           _Z8integraliPPc,(.L_x_1 - _Z8integraliPPc)
        .other          _Z8integraliPPc,@"STO_CUDA_ENTRY STV_DEFAULT"
_Z8integraliPPc:
.text._Z8integraliPPc:
[----:B------:R-:W-:Y:S01]  /*0000*/  LDC R1, c[0x0][0x37c] ;  /* 0x0000df00ff017b82 */ /* 0x000fe20000000800 */
[----:B------:R-:W-:Y:S05]  /*0010*/  EXIT ;  /* 0x000000000000794d */ /* 0x000fea0003800000 */
.L_x_0:
[----:B------:R-:W-:-:S00]  /*0020*/  BRA `(.L_x_0) ;  /* 0xfffffffc00fc7947 */ /* 0x000fc0000383ffff */
[----:B------:R-:W-:-:S00]  /*0030*/  NOP ;  /* 0x0000000000007918 */ /* 0x000fc00000000000 */
        /* <DEDUP_REMOVED lines=12> */
.L_x_1:


//--------------------- .nv.shared.reserved.0     --------------------------
	.section	.nv.shared.reserved.0,"aw",@nobits
	.weak		__nv_reservedSMEM_offset_0_alias
	.size		__nv_reservedSMEM_offset_0_alias, 0, 64
	.other		__nv_reservedSMEM_offset_0_alias,@"STO_CUDA_RESERVED_SHARED STV_DEFAULT"
__nv_reservedSMEM_offset_0_alias:
	.zero		0
	.zero		64


//--------------------- .nv.constant0._Z8integraliPPc --------------------------
	.section	.nv.constant0._Z8integraliPPc,"a",@progbits
	.sectionflags	@""
	.align	4
.nv.constant0._Z8integraliPPc:
	.zero		912


//--------------------- SYMBOLS --------------------------

	.type		.nv.reservedSmem.offset0,@object
	.size		.nv.reservedSmem.offset0,0x4
